//
// Generated by NVIDIA NVVM Compiler
//
// Compiler Build ID: CL-36424714
// Cuda compilation tools, release 13.0, V13.0.88
// Based on NVVM 20.0.0
//

.version 9.0
.target sm_100
.address_size 64

	// .globl	inc

.visible .entry inc(
	.param .u64 .ptr .align 1 inc_param_0
)
{
	.reg .b32 	%r<5>;
	.reg .b32 	%f<3>;
	.reg .b64 	%rd<5>;

	ld.param.u64 	%rd1, [inc_param_0];
	cvta.to.global.u64 	%rd2, %rd1;
	mov.u32 	%r1, %ctaid.x;
	mov.u32 	%r2, %ntid.x;
	mov.u32 	%r3, %tid.x;
	mad.lo.s32 	%r4, %r1, %r2, %r3;
	mul.wide.u32 	%rd3, %r4, 4;
	add.s64 	%rd4, %rd2, %rd3;
	ld.global.f32 	%f1, [%rd4];
	add.f32 	%f2, %f1, 0f3F800000;
	st.global.f32 	[%rd4], %f2;
	ret;

}


// ===== COMPILED SASS (sm_100) =====

	.target	sm_100

	.elftype	@"ET_EXEC"


//--------------------- .note.nv.tkinfo           --------------------------
	.section	.note.nv.tkinfo,"",@"SHT_NOTE"
	.sectionflags	@"SHF_NOTE_NV_TKINFO"
	.tkinfo
        /*0018*/ 	.word	0x00000002
        /*0030*/ 	.string	""
        /*0030*/ 	.string	"ptxas"
        /*0030*/ 	.string	"Cuda compilation tools, release 13.0, V13.0.88"
        /*0030*/ 	.string	"Build cuda_13.0.r13.0/compiler.36424714_0"
        /*0030*/ 	.string	"-arch sm_100 -m 64 "



//--------------------- .note.nv.cuinfo           --------------------------
	.section	.note.nv.cuinfo,"",@"SHT_NOTE"
	.sectionflags	@"SHF_NOTE_NV_CUINFO"
        /*0018*/ 	.short	0x0002
        /*001a*/ 	.short	0x0064
        /*001c*/ 	.short	0x0082
	.zero		2


//--------------------- .nv.info                  --------------------------
	.section	.nv.info,"",@"SHT_CUDA_INFO"
	.align	4


	//----- nvinfo : EIATTR_REGCOUNT
	.align		4
        /*0000*/ 	.byte	0x04, 0x2f
        /*0002*/ 	.short	(.L_1 - .L_0)
	.align		4
.L_0:
        /*0004*/ 	.word	index@(inc)
        /*0008*/ 	.word	0x00000008


	//----- nvinfo : EIATTR_FRAME_SIZE
	.align		4
.L_1:
        /*000c*/ 	.byte	0x04, 0x11
        /*000e*/ 	.short	(.L_3 - .L_2)
	.align		4
.L_2:
        /*0010*/ 	.word	index@(inc)
        /*0014*/ 	.word	0x00000000


	//----- nvinfo : EIATTR_MIN_STACK_SIZE
	.align		4
.L_3:
        /*0018*/ 	.byte	0x04, 0x12
        /*001a*/ 	.short	(.L_5 - .L_4)
	.align		4
.L_4:
        /*001c*/ 	.word	index@(inc)
        /*0020*/ 	.word	0x00000000
.L_5:


//--------------------- .nv.compat                --------------------------
	.section	.nv.compat,"",@"SHT_CUDA_COMPAT_INFO"
	.align	4
        /*0000*/ 	.byte	0x02, 0x09, 0x00, 0x00, 0x02, 0x02, 0x01, 0x00, 0x02, 0x05, 0x05, 0x00, 0x03, 0x07, 0x01, 0x01
        /*0010*/ 	.byte	0x02, 0x03, 0x00, 0x00, 0x02, 0x06, 0x01, 0x00, 0x04, 0x0b, 0x08, 0x00, 0x09, 0x00, 0x00, 0x00
        /*0020*/ 	.byte	0x00, 0x00, 0x00, 0x00


//--------------------- .nv.info.inc              --------------------------
	.section	.nv.info.inc,"",@"SHT_CUDA_INFO"
	.sectionflags	@""
	.align	4


	//----- nvinfo : EIATTR_CUDA_API_VERSION
	.align		4
        /*0000*/ 	.byte	0x04, 0x37
        /*0002*/ 	.short	(.L_7 - .L_6)
.L_6:
        /*0004*/ 	.word	0x00000082


	//----- nvinfo : EIATTR_KPARAM_INFO
	.align		4
.L_7:
        /*0008*/ 	.byte	0x04, 0x17
        /*000a*/ 	.short	(.L_9 - .L_8)
.L_8:
        /*000c*/ 	.word	0x00000000
        /*0010*/ 	.short	0x0000
        /*0012*/ 	.short	0x0000
        /*0014*/ 	.byte	0x00, 0xf5, 0x21, 0x00


	//----- nvinfo : EIATTR_SPARSE_MMA_MASK
	.align		4
.L_9:
        /*0018*/ 	.byte	0x03, 0x50
        /*001a*/ 	.short	0x0000


	//----- nvinfo : EIATTR_MAXREG_COUNT
	.align		4
        /*001c*/ 	.byte	0x03, 0x1b
        /*001e*/ 	.short	0x00ff


	//----- nvinfo : EIATTR_MERCURY_ISA_VERSION
	.align		4
        /*0020*/ 	.byte	0x03, 0x5f
        /*0022*/ 	.short	0x0101


	//----- nvinfo : EIATTR_VRC_CTA_INIT_COUNT
	.align		4
        /*0024*/ 	.byte	0x02, 0x4a
	.zero		1
	.zero		1


	//----- nvinfo : EIATTR_EXIT_INSTR_OFFSETS
	.align		4
        /*0028*/ 	.byte	0x04, 0x1c
        /*002a*/ 	.short	(.L_11 - .L_10)


	//   ....[0]....
.L_10:
        /*002c*/ 	.word	0x000000b0


	//----- nvinfo : EIATTR_CBANK_PARAM_SIZE
	.align		4
.L_11:
        /*0030*/ 	.byte	0x03, 0x19
        /*0032*/ 	.short	0x0008


	//----- nvinfo : EIATTR_PARAM_CBANK
	.align		4
        /*0034*/ 	.byte	0x04, 0x0a
        /*0036*/ 	.short	(.L_13 - .L_12)
	.align		4
.L_12:
        /*0038*/ 	.word	index@(.nv.constant0.inc)
        /*003c*/ 	.short	0x0380
        /*003e*/ 	.short	0x0008


	//----- nvinfo : EIATTR_SW_WAR
	.align		4
.L_13:
        /*0040*/ 	.byte	0x04, 0x36
        /*0042*/ 	.short	(.L_15 - .L_14)
.L_14:
        /*0044*/ 	.word	0x00000008
.L_15:


//--------------------- .nv.callgraph             --------------------------
	.section	.nv.callgraph,"",@"SHT_CUDA_CALLGRAPH"
	.align	4
	.sectionentsize	8
	.align		4
        /*0000*/ 	.word	0x00000000
	.align		4
        /*0004*/ 	.word	0xffffffff
	.align		4
        /*0008*/ 	.word	0x00000000
	.align		4
        /*000c*/ 	.word	0xfffffffe
	.align		4
        /*0010*/ 	.word	0x00000000
	.align		4
        /*0014*/ 	.word	0xfffffffd
	.align		4
        /*0018*/ 	.word	0x00000000
	.align		4
        /*001c*/ 	.word	0xfffffffc


//--------------------- .text.inc                 --------------------------
	.section	.text.inc,"ax",@progbits
	.align	128
        .global         inc
        .type           inc,@function
        .size           inc,(.L_x_1 - inc)
        .other          inc,@"STO_CUDA_ENTRY STV_DEFAULT"
inc:
.text.inc:
[----:B------:R-:W-:Y:S01]  /*0000*/  LDC R1, c[0x0][0x37c] ;  /* 0x0000df00ff017b82 */ /* 0x000fe20000000800 */
[----:B------:R-:W0:Y:S07]  /*0010*/  S2R R0, SR_TID.X ;  /* 0x0000000000007919 */ /* 0x000e2e0000002100 */
[----:B------:R-:W0:Y:S01]  /*0020*/  S2UR UR6, SR_CTAID.X ;  /* 0x00000000000679c3 */ /* 0x000e220000002500 */
[----:B------:R-:W1:Y:S07]  /*0030*/  LDCU.64 UR4, c[0x0][0x358] ;  /* 0x00006b00ff0477ac */ /* 0x000e6e0008000a00 */
[----:B------:R-:W0:Y:S08]  /*0040*/  LDC R5, c[0x0][0x360] ;  /* 0x0000d800ff057b82 */ /* 0x000e300000000800 */
[----:B------:R-:W2:Y:S01]  /*0050*/  LDC.64 R2, c[0x0][0x380] ;  /* 0x0000e000ff027b82 */ /* 0x000ea20000000a00 */
[----:B0-----:R-:W-:-:S04]  /*0060*/  IMAD R5, R5, UR6, R0 ;  /* 0x0000000605057c24 */ /* 0x001fc8000f8e0200 */
[----:B--2---:R-:W-:-:S05]  /*0070*/  IMAD.WIDE.U32 R2, R5, 0x4, R2 ;  /* 0x0000000405027825 */ /* 0x004fca00078e0002 */
[----:B-1----:R-:W2:Y:S02]  /*0080*/  LDG.E R0, desc[UR4][R2.64] ;  /* 0x0000000402007981 */ /* 0x002ea4000c1e1900 */
[----:B--2---:R-:W-:-:S05]  /*0090*/  FADD R5, R0, 1 ;  /* 0x3f80000000057421 */ /* 0x004fca0000000000 */
[----:B------:R-:W-:Y:S01]  /*00a0*/  STG.E desc[UR4][R2.64], R5 ;  /* 0x0000000502007986 */ /* 0x000fe2000c101904 */
[----:B------:R-:W-:Y:S05]  /*00b0*/  EXIT ;  /* 0x000000000000794d */ /* 0x000fea0003800000 */
.L_x_0:
[----:B------:R-:W-:-:S00]  /*00c0*/  BRA `(.L_x_0) ;  /* 0xfffffffc00fc7947 */ /* 0x000fc0000383ffff */
[----:B------:R-:W-:-:S00]  /*00d0*/  NOP ;  /* 0x0000000000007918 */ /* 0x000fc00000000000 */
        /* <DEDUP_REMOVED lines=10> */
.L_x_1:


//--------------------- .nv.shared.reserved.0     --------------------------
	.section	.nv.shared.reserved.0,"aw",@nobits
	.weak		__nv_reservedSMEM_offset_0_alias
	.size		__nv_reservedSMEM_offset_0_alias, 0, 64
	.other		__nv_reservedSMEM_offset_0_alias,@"STO_CUDA_RESERVED_SHARED STV_DEFAULT"
__nv_reservedSMEM_offset_0_alias:
	.zero		0
	.zero		64


//--------------------- .nv.constant0.inc         --------------------------
	.section	.nv.constant0.inc,"a",@progbits
	.sectionflags	@""
	.align	4
.nv.constant0.inc:
	.zero		904


//--------------------- SYMBOLS --------------------------

	.type		.nv.reservedSmem.offset0,@object
	.size		.nv.reservedSmem.offset0,0x4
